//
// Generated by NVIDIA NVVM Compiler
//
// Compiler Build ID: CL-36424714
// Cuda compilation tools, release 13.0, V13.0.88
// Based on NVVM 20.0.0
//

.version 9.0
.target sm_100
.address_size 64

	// .globl	_Z9vectorAddPKfS0_Pf
.const .align 4 .u32 d_N;

.visible .entry _Z9vectorAddPKfS0_Pf(
	.param .u64 .ptr .align 1 _Z9vectorAddPKfS0_Pf_param_0,
	.param .u64 .ptr .align 1 _Z9vectorAddPKfS0_Pf_param_1,
	.param .u64 .ptr .align 1 _Z9vectorAddPKfS0_Pf_param_2
)
{
	.reg .pred 	%p<2>;
	.reg .b32 	%r<6>;
	.reg .b32 	%f<4>;
	.reg .b64 	%rd<11>;

	ld.param.u64 	%rd1, [_Z9vectorAddPKfS0_Pf_param_0];
	ld.param.u64 	%rd2, [_Z9vectorAddPKfS0_Pf_param_1];
	ld.param.u64 	%rd3, [_Z9vectorAddPKfS0_Pf_param_2];
	mov.u32 	%r2, %ctaid.x;
	mov.u32 	%r3, %ntid.x;
	mov.u32 	%r4, %tid.x;
	mad.lo.s32 	%r1, %r2, %r3, %r4;
	ld.const.u32 	%r5, [d_N];
	setp.ge.s32 	%p1, %r1, %r5;
	@%p1 bra 	$L__BB0_2;
	cvta.to.global.u64 	%rd4, %rd1;
	cvta.to.global.u64 	%rd5, %rd2;
	cvta.to.global.u64 	%rd6, %rd3;
	mul.wide.s32 	%rd7, %r1, 4;
	add.s64 	%rd8, %rd4, %rd7;
	ld.global.f32 	%f1, [%rd8];
	add.s64 	%rd9, %rd5, %rd7;
	ld.global.f32 	%f2, [%rd9];
	add.f32 	%f3, %f1, %f2;
	add.s64 	%rd10, %rd6, %rd7;
	st.global.f32 	[%rd10], %f3;
$L__BB0_2:
	ret;

}


// ===== COMPILED SASS (sm_100) =====

	.target	sm_100

	.elftype	@"ET_EXEC"


//--------------------- .note.nv.tkinfo           --------------------------
	.section	.note.nv.tkinfo,"",@"SHT_NOTE"
	.sectionflags	@"SHF_NOTE_NV_TKINFO"
	.tkinfo
        /*0018*/ 	.word	0x00000002
        /*0030*/ 	.string	""
        /*0030*/ 	.string	"ptxas"
        /*0030*/ 	.string	"Cuda compilation tools, release 13.0, V13.0.88"
        /*0030*/ 	.string	"Build cuda_13.0.r13.0/compiler.36424714_0"
        /*0030*/ 	.string	"-arch sm_100 -m 64 "



//--------------------- .note.nv.cuinfo           --------------------------
	.section	.note.nv.cuinfo,"",@"SHT_NOTE"
	.sectionflags	@"SHF_NOTE_NV_CUINFO"
        /*0018*/ 	.short	0x0002
        /*001a*/ 	.short	0x0064
        /*001c*/ 	.short	0x0082
	.zero		2


//--------------------- .nv.info                  --------------------------
	.section	.nv.info,"",@"SHT_CUDA_INFO"
	.align	4


	//----- nvinfo : EIATTR_REGCOUNT
	.align		4
        /*0000*/ 	.byte	0x04, 0x2f
        /*0002*/ 	.short	(.L_2 - .L_1)
	.align		4
.L_1:
        /*0004*/ 	.word	index@(_Z9vectorAddPKfS0_Pf)
        /*0008*/ 	.word	0x0000000c


	//----- nvinfo : EIATTR_FRAME_SIZE
	.align		4
.L_2:
        /*000c*/ 	.byte	0x04, 0x11
        /*000e*/ 	.short	(.L_4 - .L_3)
	.align		4
.L_3:
        /*0010*/ 	.word	index@(_Z9vectorAddPKfS0_Pf)
        /*0014*/ 	.word	0x00000000


	//----- nvinfo : EIATTR_MIN_STACK_SIZE
	.align		4
.L_4:
        /*0018*/ 	.byte	0x04, 0x12
        /*001a*/ 	.short	(.L_6 - .L_5)
	.align		4
.L_5:
        /*001c*/ 	.word	index@(_Z9vectorAddPKfS0_Pf)
        /*0020*/ 	.word	0x00000000
.L_6:


//--------------------- .nv.compat                --------------------------
	.section	.nv.compat,"",@"SHT_CUDA_COMPAT_INFO"
	.align	4
        /*0000*/ 	.byte	0x02, 0x09, 0x00, 0x00, 0x02, 0x02, 0x01, 0x00, 0x02, 0x05, 0x05, 0x00, 0x03, 0x07, 0x01, 0x01
        /*0010*/ 	.byte	0x02, 0x03, 0x00, 0x00, 0x02, 0x06, 0x01, 0x00, 0x04, 0x0b, 0x08, 0x00, 0x09, 0x00, 0x00, 0x00
        /*0020*/ 	.byte	0x00, 0x00, 0x00, 0x00


//--------------------- .nv.info._Z9vectorAddPKfS0_Pf --------------------------
	.section	.nv.info._Z9vectorAddPKfS0_Pf,"",@"SHT_CUDA_INFO"
	.sectionflags	@""
	.align	4


	//----- nvinfo : EIATTR_CUDA_API_VERSION
	.align		4
        /*0000*/ 	.byte	0x04, 0x37
        /*0002*/ 	.short	(.L_8 - .L_7)
.L_7:
        /*0004*/ 	.word	0x00000082


	//----- nvinfo : EIATTR_KPARAM_INFO
	.align		4
.L_8:
        /*0008*/ 	.byte	0x04, 0x17
        /*000a*/ 	.short	(.L_10 - .L_9)
.L_9:
        /*000c*/ 	.word	0x00000000
        /*0010*/ 	.short	0x0002
        /*0012*/ 	.short	0x0010
        /*0014*/ 	.byte	0x00, 0xf5, 0x21, 0x00


	//----- nvinfo : EIATTR_KPARAM_INFO
	.align		4
.L_10:
        /*0018*/ 	.byte	0x04, 0x17
        /*001a*/ 	.short	(.L_12 - .L_11)
.L_11:
        /*001c*/ 	.word	0x00000000
        /*0020*/ 	.short	0x0001
        /*0022*/ 	.short	0x0008
        /*0024*/ 	.byte	0x00, 0xf5, 0x21, 0x00


	//----- nvinfo : EIATTR_KPARAM_INFO
	.align		4
.L_12:
        /*0028*/ 	.byte	0x04, 0x17
        /*002a*/ 	.short	(.L_14 - .L_13)
.L_13:
        /*002c*/ 	.word	0x00000000
        /*0030*/ 	.short	0x0000
        /*0032*/ 	.short	0x0000
        /*0034*/ 	.byte	0x00, 0xf5, 0x21, 0x00


	//----- nvinfo : EIATTR_SPARSE_MMA_MASK
	.align		4
.L_14:
        /*0038*/ 	.byte	0x03, 0x50
        /*003a*/ 	.short	0x0000


	//----- nvinfo : EIATTR_MAXREG_COUNT
	.align		4
        /*003c*/ 	.byte	0x03, 0x1b
        /*003e*/ 	.short	0x00ff


	//----- nvinfo : EIATTR_MERCURY_ISA_VERSION
	.align		4
        /*0040*/ 	.byte	0x03, 0x5f
        /*0042*/ 	.short	0x0101


	//----- nvinfo : EIATTR_VRC_CTA_INIT_COUNT
	.align		4
        /*0044*/ 	.byte	0x02, 0x4a
	.zero		1
	.zero		1


	//----- nvinfo : EIATTR_EXIT_INSTR_OFFSETS
	.align		4
        /*0048*/ 	.byte	0x04, 0x1c
        /*004a*/ 	.short	(.L_16 - .L_15)


	//   ....[0]....
.L_15:
        /*004c*/ 	.word	0x00000070


	//   ....[1]....
        /*0050*/ 	.word	0x00000130


	//----- nvinfo : EIATTR_CBANK_PARAM_SIZE
	.align		4
.L_16:
        /*0054*/ 	.byte	0x03, 0x19
        /*0056*/ 	.short	0x0018


	//----- nvinfo : EIATTR_PARAM_CBANK
	.align		4
        /*0058*/ 	.byte	0x04, 0x0a
        /*005a*/ 	.short	(.L_18 - .L_17)
	.align		4
.L_17:
        /*005c*/ 	.word	index@(.nv.constant0._Z9vectorAddPKfS0_Pf)
        /*0060*/ 	.short	0x0380
        /*0062*/ 	.short	0x0018


	//----- nvinfo : EIATTR_SW_WAR
	.align		4
.L_18:
        /*0064*/ 	.byte	0x04, 0x36
        /*0066*/ 	.short	(.L_20 - .L_19)
.L_19:
        /*0068*/ 	.word	0x00000008
.L_20:


//--------------------- .nv.callgraph             --------------------------
	.section	.nv.callgraph,"",@"SHT_CUDA_CALLGRAPH"
	.align	4
	.sectionentsize	8
	.align		4
        /*0000*/ 	.word	0x00000000
	.align		4
        /*0004*/ 	.word	0xffffffff
	.align		4
        /*0008*/ 	.word	0x00000000
	.align		4
        /*000c*/ 	.word	0xfffffffe
	.align		4
        /*0010*/ 	.word	0x00000000
	.align		4
        /*0014*/ 	.word	0xfffffffd
	.align		4
        /*0018*/ 	.word	0x00000000
	.align		4
        /*001c*/ 	.word	0xfffffffc


//--------------------- .nv.constant3             --------------------------
	.section	.nv.constant3,"a",@progbits
	.align	4
.nv.constant3:
	.type		d_N,@object
	.size		d_N,(.L_0 - d_N)
d_N:
	.zero		4
.L_0:


//--------------------- .text._Z9vectorAddPKfS0_Pf --------------------------
	.section	.text._Z9vectorAddPKfS0_Pf,"ax",@progbits
	.align	128
        .global         _Z9vectorAddPKfS0_Pf
        .type           _Z9vectorAddPKfS0_Pf,@function
        .size           _Z9vectorAddPKfS0_Pf,(.L_x_1 - _Z9vectorAddPKfS0_Pf)
        .other          _Z9vectorAddPKfS0_Pf,@"STO_CUDA_ENTRY STV_DEFAULT"
_Z9vectorAddPKfS0_Pf:
.text._Z9vectorAddPKfS0_Pf:
[----:B------:R-:W-:Y:S01]  /*0000*/  LDC R1, c[0x0][0x37c] ;  /* 0x0000df00ff017b82 */ /* 0x000fe20000000800 */
[----:B------:R-:W0:Y:S07]  /*0010*/  S2R R0, SR_TID.X ;  /* 0x0000000000007919 */ /* 0x000e2e0000002100 */
[----:B------:R-:W0:Y:S01]  /*0020*/  S2UR UR4, SR_CTAID.X ;  /* 0x00000000000479c3 */ /* 0x000e220000002500 */
[----:B------:R-:W1:Y:S07]  /*0030*/  LDCU UR5, c[0x3][URZ] ;  /* 0x00c00000ff0577ac */ /* 0x000e6e0008000800 */
[----:B------:R-:W0:Y:S02]  /*0040*/  LDC R9, c[0x0][0x360] ;  /* 0x0000d800ff097b82 */ /* 0x000e240000000800 */
[----:B0-----:R-:W-:-:S05]  /*0050*/  IMAD R9, R9, UR4, R0 ;  /* 0x0000000409097c24 */ /* 0x001fca000f8e0200 */
[----:B-1----:R-:W-:-:S13]  /*0060*/  ISETP.GE.AND P0, PT, R9, UR5, PT ;  /* 0x0000000509007c0c */ /* 0x002fda000bf06270 */
[----:B------:R-:W-:Y:S05]  /*0070*/  @P0 EXIT ;  /* 0x000000000000094d */ /* 0x000fea0003800000 */
[----:B------:R-:W0:Y:S01]  /*0080*/  LDC.64 R2, c[0x0][0x380] ;  /* 0x0000e000ff027b82 */ /* 0x000e220000000a00 */
[----:B------:R-:W1:Y:S07]  /*0090*/  LDCU.64 UR4, c[0x0][0x358] ;  /* 0x00006b00ff0477ac */ /* 0x000e6e0008000a00 */
[----:B------:R-:W2:Y:S08]  /*00a0*/  LDC.64 R4, c[0x0][0x388] ;  /* 0x0000e200ff047b82 */ /* 0x000eb00000000a00 */
[----:B------:R-:W3:Y:S01]  /*00b0*/  LDC.64 R6, c[0x0][0x390] ;  /* 0x0000e400ff067b82 */ /* 0x000ee20000000a00 */
[----:B0-----:R-:W-:-:S06]  /*00c0*/  IMAD.WIDE R2, R9, 0x4, R2 ;  /* 0x0000000409027825 */ /* 0x001fcc00078e0202 */
[----:B-1----:R-:W4:Y:S01]  /*00d0*/  LDG.E R2, desc[UR4][R2.64] ;  /* 0x0000000402027981 */ /* 0x002f22000c1e1900 */
[----:B--2---:R-:W-:-:S06]  /*00e0*/  IMAD.WIDE R4, R9, 0x4, R4 ;  /* 0x0000000409047825 */ /* 0x004fcc00078e0204 */
[----:B------:R-:W4:Y:S01]  /*00f0*/  LDG.E R5, desc[UR4][R4.64] ;  /* 0x0000000404057981 */ /* 0x000f22000c1e1900 */
[----:B---3--:R-:W-:-:S04]  /*0100*/  IMAD.WIDE R6, R9, 0x4, R6 ;  /* 0x0000000409067825 */ /* 0x008fc800078e0206 */
[----:B----4-:R-:W-:-:S05]  /*0110*/  FADD R9, R2, R5 ;  /* 0x0000000502097221 */ /* 0x010fca0000000000 */
[----:B------:R-:W-:Y:S01]  /*0120*/  STG.E desc[UR4][R6.64], R9 ;  /* 0x0000000906007986 */ /* 0x000fe2000c101904 */
[----:B------:R-:W-:Y:S05]  /*0130*/  EXIT ;  /* 0x000000000000794d */ /* 0x000fea0003800000 */
.L_x_0:
[----:B------:R-:W-:-:S00]  /*0140*/  BRA `(.L_x_0) ;  /* 0xfffffffc00fc7947 */ /* 0x000fc0000383ffff */
[----:B------:R-:W-:-:S00]  /*0150*/  NOP ;  /* 0x0000000000007918 */ /* 0x000fc00000000000 */
        /* <DEDUP_REMOVED lines=10> */
.L_x_1:


//--------------------- .nv.shared.reserved.0     --------------------------
	.section	.nv.shared.reserved.0,"aw",@nobits
	.weak		__nv_reservedSMEM_offset_0_alias
	.size		__nv_reservedSMEM_offset_0_alias, 0, 64
	.other		__nv_reservedSMEM_offset_0_alias,@"STO_CUDA_RESERVED_SHARED STV_DEFAULT"
__nv_reservedSMEM_offset_0_alias:
	.zero		0
	.zero		64


//--------------------- .nv.constant0._Z9vectorAddPKfS0_Pf --------------------------
	.section	.nv.constant0._Z9vectorAddPKfS0_Pf,"a",@progbits
	.sectionflags	@""
	.align	4
.nv.constant0._Z9vectorAddPKfS0_Pf:
	.zero		920


//--------------------- SYMBOLS --------------------------

	.type		.nv.reservedSmem.offset0,@object
	.size		.nv.reservedSmem.offset0,0x4
